//
// Generated by NVIDIA NVVM Compiler
//
// Compiler Build ID: CL-36424714
// Cuda compilation tools, release 13.0, V13.0.88
// Based on NVVM 20.0.0
//

.version 9.0
.target sm_100
.address_size 64

	// .globl	_Z3AddiPfS_

.visible .entry _Z3AddiPfS_(
	.param .u32 _Z3AddiPfS__param_0,
	.param .u64 .ptr .align 1 _Z3AddiPfS__param_1,
	.param .u64 .ptr .align 1 _Z3AddiPfS__param_2
)
{
	.reg .pred 	%p<7>;
	.reg .b32 	%r<31>;
	.reg .b32 	%f<16>;
	.reg .b64 	%rd<18>;

	ld.param.u32 	%r12, [_Z3AddiPfS__param_0];
	ld.param.u64 	%rd3, [_Z3AddiPfS__param_1];
	ld.param.u64 	%rd4, [_Z3AddiPfS__param_2];
	cvta.to.global.u64 	%rd1, %rd4;
	cvta.to.global.u64 	%rd2, %rd3;
	mov.u32 	%r13, %ctaid.x;
	mov.u32 	%r14, %ntid.x;
	mov.u32 	%r15, %tid.x;
	mad.lo.s32 	%r29, %r13, %r14, %r15;
	mov.u32 	%r16, %nctaid.x;
	mul.lo.s32 	%r2, %r14, %r16;
	setp.ge.s32 	%p1, %r29, %r12;
	@%p1 bra 	$L__BB0_7;
	add.s32 	%r17, %r29, %r2;
	max.s32 	%r18, %r12, %r17;
	setp.lt.s32 	%p2, %r17, %r12;
	selp.u32 	%r19, 1, 0, %p2;
	add.s32 	%r20, %r17, %r19;
	sub.s32 	%r21, %r18, %r20;
	div.u32 	%r22, %r21, %r2;
	add.s32 	%r3, %r22, %r19;
	and.b32  	%r23, %r3, 3;
	setp.eq.s32 	%p3, %r23, 3;
	@%p3 bra 	$L__BB0_4;
	add.s32 	%r24, %r3, 1;
	and.b32  	%r25, %r24, 3;
	neg.s32 	%r27, %r25;
$L__BB0_3:
	.pragma "nounroll";
	mul.wide.s32 	%rd5, %r29, 4;
	add.s64 	%rd6, %rd1, %rd5;
	add.s64 	%rd7, %rd2, %rd5;
	ld.global.f32 	%f1, [%rd7];
	ld.global.f32 	%f2, [%rd6];
	add.f32 	%f3, %f1, %f2;
	st.global.f32 	[%rd6], %f3;
	add.s32 	%r29, %r29, %r2;
	add.s32 	%r27, %r27, 1;
	setp.ne.s32 	%p4, %r27, 0;
	@%p4 bra 	$L__BB0_3;
$L__BB0_4:
	setp.lt.u32 	%p5, %r3, 3;
	@%p5 bra 	$L__BB0_7;
	mul.wide.s32 	%rd11, %r2, 4;
	shl.b32 	%r26, %r2, 2;
$L__BB0_6:
	mul.wide.s32 	%rd8, %r29, 4;
	add.s64 	%rd9, %rd2, %rd8;
	ld.global.f32 	%f4, [%rd9];
	add.s64 	%rd10, %rd1, %rd8;
	ld.global.f32 	%f5, [%rd10];
	add.f32 	%f6, %f4, %f5;
	st.global.f32 	[%rd10], %f6;
	add.s64 	%rd12, %rd9, %rd11;
	ld.global.f32 	%f7, [%rd12];
	add.s64 	%rd13, %rd10, %rd11;
	ld.global.f32 	%f8, [%rd13];
	add.f32 	%f9, %f7, %f8;
	st.global.f32 	[%rd13], %f9;
	add.s64 	%rd14, %rd12, %rd11;
	ld.global.f32 	%f10, [%rd14];
	add.s64 	%rd15, %rd13, %rd11;
	ld.global.f32 	%f11, [%rd15];
	add.f32 	%f12, %f10, %f11;
	st.global.f32 	[%rd15], %f12;
	add.s64 	%rd16, %rd14, %rd11;
	ld.global.f32 	%f13, [%rd16];
	add.s64 	%rd17, %rd15, %rd11;
	ld.global.f32 	%f14, [%rd17];
	add.f32 	%f15, %f13, %f14;
	st.global.f32 	[%rd17], %f15;
	add.s32 	%r29, %r26, %r29;
	setp.lt.s32 	%p6, %r29, %r12;
	@%p6 bra 	$L__BB0_6;
$L__BB0_7:
	ret;

}


// ===== COMPILED SASS (sm_100) =====

	.target	sm_100

	.elftype	@"ET_EXEC"


//--------------------- .note.nv.tkinfo           --------------------------
	.section	.note.nv.tkinfo,"",@"SHT_NOTE"
	.sectionflags	@"SHF_NOTE_NV_TKINFO"
	.tkinfo
        /*0018*/ 	.word	0x00000002
        /*0030*/ 	.string	""
        /*0030*/ 	.string	"ptxas"
        /*0030*/ 	.string	"Cuda compilation tools, release 13.0, V13.0.88"
        /*0030*/ 	.string	"Build cuda_13.0.r13.0/compiler.36424714_0"
        /*0030*/ 	.string	"-arch sm_100 -m 64 "



//--------------------- .note.nv.cuinfo           --------------------------
	.section	.note.nv.cuinfo,"",@"SHT_NOTE"
	.sectionflags	@"SHF_NOTE_NV_CUINFO"
        /*0018*/ 	.short	0x0002
        /*001a*/ 	.short	0x0064
        /*001c*/ 	.short	0x0082
	.zero		2


//--------------------- .nv.info                  --------------------------
	.section	.nv.info,"",@"SHT_CUDA_INFO"
	.align	4


	//----- nvinfo : EIATTR_REGCOUNT
	.align		4
        /*0000*/ 	.byte	0x04, 0x2f
        /*0002*/ 	.short	(.L_1 - .L_0)
	.align		4
.L_0:
        /*0004*/ 	.word	index@(_Z3AddiPfS_)
        /*0008*/ 	.word	0x00000018


	//----- nvinfo : EIATTR_FRAME_SIZE
	.align		4
.L_1:
        /*000c*/ 	.byte	0x04, 0x11
        /*000e*/ 	.short	(.L_3 - .L_2)
	.align		4
.L_2:
        /*0010*/ 	.word	index@(_Z3AddiPfS_)
        /*0014*/ 	.word	0x00000000


	//----- nvinfo : EIATTR_MIN_STACK_SIZE
	.align		4
.L_3:
        /*0018*/ 	.byte	0x04, 0x12
        /*001a*/ 	.short	(.L_5 - .L_4)
	.align		4
.L_4:
        /*001c*/ 	.word	index@(_Z3AddiPfS_)
        /*0020*/ 	.word	0x00000000
.L_5:


//--------------------- .nv.compat                --------------------------
	.section	.nv.compat,"",@"SHT_CUDA_COMPAT_INFO"
	.align	4
        /*0000*/ 	.byte	0x02, 0x09, 0x00, 0x00, 0x02, 0x02, 0x01, 0x00, 0x02, 0x05, 0x05, 0x00, 0x03, 0x07, 0x01, 0x01
        /*0010*/ 	.byte	0x02, 0x03, 0x00, 0x00, 0x02, 0x06, 0x01, 0x00, 0x04, 0x0b, 0x08, 0x00, 0x09, 0x00, 0x00, 0x00
        /*0020*/ 	.byte	0x00, 0x00, 0x00, 0x00


//--------------------- .nv.info._Z3AddiPfS_      --------------------------
	.section	.nv.info._Z3AddiPfS_,"",@"SHT_CUDA_INFO"
	.sectionflags	@""
	.align	4


	//----- nvinfo : EIATTR_CUDA_API_VERSION
	.align		4
        /*0000*/ 	.byte	0x04, 0x37
        /*0002*/ 	.short	(.L_7 - .L_6)
.L_6:
        /*0004*/ 	.word	0x00000082


	//----- nvinfo : EIATTR_KPARAM_INFO
	.align		4
.L_7:
        /*0008*/ 	.byte	0x04, 0x17
        /*000a*/ 	.short	(.L_9 - .L_8)
.L_8:
        /*000c*/ 	.word	0x00000000
        /*0010*/ 	.short	0x0002
        /*0012*/ 	.short	0x0010
        /*0014*/ 	.byte	0x00, 0xf5, 0x21, 0x00


	//----- nvinfo : EIATTR_KPARAM_INFO
	.align		4
.L_9:
        /*0018*/ 	.byte	0x04, 0x17
        /*001a*/ 	.short	(.L_11 - .L_10)
.L_10:
        /*001c*/ 	.word	0x00000000
        /*0020*/ 	.short	0x0001
        /*0022*/ 	.short	0x0008
        /*0024*/ 	.byte	0x00, 0xf5, 0x21, 0x00


	//----- nvinfo : EIATTR_KPARAM_INFO
	.align		4
.L_11:
        /*0028*/ 	.byte	0x04, 0x17
        /*002a*/ 	.short	(.L_13 - .L_12)
.L_12:
        /*002c*/ 	.word	0x00000000
        /*0030*/ 	.short	0x0000
        /*0032*/ 	.short	0x0000
        /*0034*/ 	.byte	0x00, 0xf0, 0x11, 0x00


	//----- nvinfo : EIATTR_SPARSE_MMA_MASK
	.align		4
.L_13:
        /*0038*/ 	.byte	0x03, 0x50
        /*003a*/ 	.short	0x0000


	//----- nvinfo : EIATTR_MAXREG_COUNT
	.align		4
        /*003c*/ 	.byte	0x03, 0x1b
        /*003e*/ 	.short	0x00ff


	//----- nvinfo : EIATTR_MERCURY_ISA_VERSION
	.align		4
        /*0040*/ 	.byte	0x03, 0x5f
        /*0042*/ 	.short	0x0101


	//----- nvinfo : EIATTR_VRC_CTA_INIT_COUNT
	.align		4
        /*0044*/ 	.byte	0x02, 0x4a
	.zero		1
	.zero		1


	//----- nvinfo : EIATTR_EXIT_INSTR_OFFSETS
	.align		4
        /*0048*/ 	.byte	0x04, 0x1c
        /*004a*/ 	.short	(.L_15 - .L_14)


	//   ....[0]....
.L_14:
        /*004c*/ 	.word	0x00000090


	//   ....[1]....
        /*0050*/ 	.word	0x00000380


	//   ....[2]....
        /*0054*/ 	.word	0x00000560


	//----- nvinfo : EIATTR_CRS_STACK_SIZE
	.align		4
.L_15:
        /*0058*/ 	.byte	0x04, 0x1e
        /*005a*/ 	.short	(.L_17 - .L_16)
.L_16:
        /*005c*/ 	.word	0x00000000


	//----- nvinfo : EIATTR_CBANK_PARAM_SIZE
	.align		4
.L_17:
        /*0060*/ 	.byte	0x03, 0x19
        /*0062*/ 	.short	0x0018


	//----- nvinfo : EIATTR_PARAM_CBANK
	.align		4
        /*0064*/ 	.byte	0x04, 0x0a
        /*0066*/ 	.short	(.L_19 - .L_18)
	.align		4
.L_18:
        /*0068*/ 	.word	index@(.nv.constant0._Z3AddiPfS_)
        /*006c*/ 	.short	0x0380
        /*006e*/ 	.short	0x0018


	//----- nvinfo : EIATTR_SW_WAR
	.align		4
.L_19:
        /*0070*/ 	.byte	0x04, 0x36
        /*0072*/ 	.short	(.L_21 - .L_20)
.L_20:
        /*0074*/ 	.word	0x00000008
.L_21:


//--------------------- .nv.callgraph             --------------------------
	.section	.nv.callgraph,"",@"SHT_CUDA_CALLGRAPH"
	.align	4
	.sectionentsize	8
	.align		4
        /*0000*/ 	.word	0x00000000
	.align		4
        /*0004*/ 	.word	0xffffffff
	.align		4
        /*0008*/ 	.word	0x00000000
	.align		4
        /*000c*/ 	.word	0xfffffffe
	.align		4
        /*0010*/ 	.word	0x00000000
	.align		4
        /*0014*/ 	.word	0xfffffffd
	.align		4
        /*0018*/ 	.word	0x00000000
	.align		4
        /*001c*/ 	.word	0xfffffffc


//--------------------- .text._Z3AddiPfS_         --------------------------
	.section	.text._Z3AddiPfS_,"ax",@progbits
	.align	128
        .global         _Z3AddiPfS_
        .type           _Z3AddiPfS_,@function
        .size           _Z3AddiPfS_,(.L_x_5 - _Z3AddiPfS_)
        .other          _Z3AddiPfS_,@"STO_CUDA_ENTRY STV_DEFAULT"
_Z3AddiPfS_:
.text._Z3AddiPfS_:
[----:B------:R-:W-:Y:S01]  /*0000*/  LDC R1, c[0x0][0x37c] ;  /* 0x0000df00ff017b82 */ /* 0x000fe20000000800 */
[----:B------:R-:W0:Y:S07]  /*0010*/  S2R R3, SR_TID.X ;  /* 0x0000000000037919 */ /* 0x000e2e0000002100 */
[----:B------:R-:W0:Y:S01]  /*0020*/  S2UR UR4, SR_CTAID.X ;  /* 0x00000000000479c3 */ /* 0x000e220000002500 */
[----:B------:R-:W1:Y:S07]  /*0030*/  LDCU UR6, c[0x0][0x380] ;  /* 0x00007000ff0677ac */ /* 0x000e6e0008000800 */
[----:B------:R-:W0:Y:S01]  /*0040*/  LDC R0, c[0x0][0x360] ;  /* 0x0000d800ff007b82 */ /* 0x000e220000000800 */
[----:B------:R-:W2:Y:S01]  /*0050*/  LDCU UR5, c[0x0][0x370] ;  /* 0x00006e00ff0577ac */ /* 0x000ea20008000800 */
[----:B0-----:R-:W-:-:S02]  /*0060*/  IMAD R3, R0, UR4, R3 ;  /* 0x0000000400037c24 */ /* 0x001fc4000f8e0203 */
[----:B--2---:R-:W-:-:S03]  /*0070*/  IMAD R0, R0, UR5, RZ ;  /* 0x0000000500007c24 */ /* 0x004fc6000f8e02ff */
[----:B-1----:R-:W-:-:S13]  /*0080*/  ISETP.GE.AND P0, PT, R3, UR6, PT ;  /* 0x0000000603007c0c */ /* 0x002fda000bf06270 */
[----:B------:R-:W-:Y:S05]  /*0090*/  @P0 EXIT ;  /* 0x000000000000094d */ /* 0x000fea0003800000 */
[----:B------:R-:W0:Y:S01]  /*00a0*/  I2F.U32.RP R8, R0 ;  /* 0x0000000000087306 */ /* 0x000e220000209000 */
[C---:B------:R-:W-:Y:S01]  /*00b0*/  IMAD.IADD R2, R0.reuse, 0x1, R3 ;  /* 0x0000000100027824 */ /* 0x040fe200078e0203 */
[----:B------:R-:W-:Y:S01]  /*00c0*/  IADD3 R9, PT, PT, RZ, -R0, RZ ;  /* 0x80000000ff097210 */ /* 0x000fe20007ffe0ff */
[----:B------:R-:W1:Y:S01]  /*00d0*/  LDCU.64 UR4, c[0x0][0x358] ;  /* 0x00006b00ff0477ac */ /* 0x000e620008000a00 */
[----:B------:R-:W-:Y:S01]  /*00e0*/  ISETP.NE.U32.AND P2, PT, R0, RZ, PT ;  /* 0x000000ff0000720c */ /* 0x000fe20003f45070 */
[----:B------:R-:W-:Y:S01]  /*00f0*/  BSSY.RECONVERGENT B0, `(.L_x_0) ;  /* 0x0000028000007945 */ /* 0x000fe20003800200 */
[C---:B------:R-:W-:Y:S02]  /*0100*/  ISETP.GE.AND P0, PT, R2.reuse, UR6, PT ;  /* 0x0000000602007c0c */ /* 0x040fe4000bf06270 */
[----:B------:R-:W-:Y:S02]  /*0110*/  VIMNMX R7, PT, PT, R2, UR6, !PT ;  /* 0x0000000602077c48 */ /* 0x000fe4000ffe0100 */
[----:B------:R-:W-:-:S04]  /*0120*/  SEL R6, RZ, 0x1, P0 ;  /* 0x00000001ff067807 */ /* 0x000fc80000000000 */
[----:B------:R-:W-:Y:S01]  /*0130*/  IADD3 R7, PT, PT, R7, -R2, -R6 ;  /* 0x8000000207077210 */ /* 0x000fe20007ffe806 */
[----:B0-----:R-:W0:Y:S02]  /*0140*/  MUFU.RCP R8, R8 ;  /* 0x0000000800087308 */ /* 0x001e240000001000 */
[----:B0-----:R-:W-:-:S06]  /*0150*/  IADD3 R4, PT, PT, R8, 0xffffffe, RZ ;  /* 0x0ffffffe08047810 */ /* 0x001fcc0007ffe0ff */
[----:B------:R0:W2:Y:S02]  /*0160*/  F2I.FTZ.U32.TRUNC.NTZ R5, R4 ;  /* 0x0000000400057305 */ /* 0x0000a4000021f000 */
[----:B0-----:R-:W-:Y:S02]  /*0170*/  HFMA2 R4, -RZ, RZ, 0, 0 ;  /* 0x00000000ff047431 */ /* 0x001fe400000001ff */
[----:B--2---:R-:W-:-:S04]  /*0180*/  IMAD R9, R9, R5, RZ ;  /* 0x0000000509097224 */ /* 0x004fc800078e02ff */
[----:B------:R-:W-:-:S06]  /*0190*/  IMAD.HI.U32 R8, R5, R9, R4 ;  /* 0x0000000905087227 */ /* 0x000fcc00078e0004 */
[----:B------:R-:W-:-:S05]  /*01a0*/  IMAD.HI.U32 R5, R8, R7, RZ ;  /* 0x0000000708057227 */ /* 0x000fca00078e00ff */
[----:B------:R-:W-:-:S05]  /*01b0*/  IADD3 R2, PT, PT, -R5, RZ, RZ ;  /* 0x000000ff05027210 */ /* 0x000fca0007ffe1ff */
[----:B------:R-:W-:-:S05]  /*01c0*/  IMAD R7, R0, R2, R7 ;  /* 0x0000000200077224 */ /* 0x000fca00078e0207 */
[----:B------:R-:W-:-:S13]  /*01d0*/  ISETP.GE.U32.AND P0, PT, R7, R0, PT ;  /* 0x000000000700720c */ /* 0x000fda0003f06070 */
[----:B------:R-:W-:Y:S01]  /*01e0*/  @P0 IMAD.IADD R7, R7, 0x1, -R0 ;  /* 0x0000000107070824 */ /* 0x000fe200078e0a00 */
[----:B------:R-:W-:-:S04]  /*01f0*/  @P0 IADD3 R5, PT, PT, R5, 0x1, RZ ;  /* 0x0000000105050810 */ /* 0x000fc80007ffe0ff */
[----:B------:R-:W-:-:S13]  /*0200*/  ISETP.GE.U32.AND P1, PT, R7, R0, PT ;  /* 0x000000000700720c */ /* 0x000fda0003f26070 */
[----:B------:R-:W-:Y:S02]  /*0210*/  @P1 IADD3 R5, PT, PT, R5, 0x1, RZ ;  /* 0x0000000105051810 */ /* 0x000fe40007ffe0ff */
[----:B------:R-:W-:-:S05]  /*0220*/  @!P2 LOP3.LUT R5, RZ, R0, RZ, 0x33, !PT ;  /* 0x00000000ff05a212 */ /* 0x000fca00078e33ff */
[----:B------:R-:W-:-:S05]  /*0230*/  IMAD.IADD R2, R6, 0x1, R5 ;  /* 0x0000000106027824 */ /* 0x000fca00078e0205 */
[C---:B------:R-:W-:Y:S02]  /*0240*/  LOP3.LUT R4, R2.reuse, 0x3, RZ, 0xc0, !PT ;  /* 0x0000000302047812 */ /* 0x040fe400078ec0ff */
[----:B------:R-:W-:Y:S02]  /*0250*/  ISETP.GE.U32.AND P1, PT, R2, 0x3, PT ;  /* 0x000000030200780c */ /* 0x000fe40003f26070 */
[----:B------:R-:W-:-:S13]  /*0260*/  ISETP.NE.AND P0, PT, R4, 0x3, PT ;  /* 0x000000030400780c */ /* 0x000fda0003f05270 */
[----:B-1----:R-:W-:Y:S05]  /*0270*/  @!P0 BRA `(.L_x_1) ;  /* 0x00000000003c8947 */ /* 0x002fea0003800000 */
[----:B------:R-:W0:Y:S01]  /*0280*/  LDC.64 R8, c[0x0][0x390] ;  /* 0x0000e400ff087b82 */ /* 0x000e220000000a00 */
[----:B------:R-:W-:-:S04]  /*0290*/  IADD3 R2, PT, PT, R2, 0x1, RZ ;  /* 0x0000000102027810 */ /* 0x000fc80007ffe0ff */
[----:B------:R-:W-:-:S03]  /*02a0*/  LOP3.LUT R2, R2, 0x3, RZ, 0xc0, !PT ;  /* 0x0000000302027812 */ /* 0x000fc600078ec0ff */
[----:B------:R-:W1:Y:S01]  /*02b0*/  LDC.64 R10, c[0x0][0x388] ;  /* 0x0000e200ff0a7b82 */ /* 0x000e620000000a00 */
[----:B------:R-:W-:-:S07]  /*02c0*/  IADD3 R2, PT, PT, -R2, RZ, RZ ;  /* 0x000000ff02027210 */ /* 0x000fce0007ffe1ff */
.L_x_2:
[----:B-1----:R-:W-:-:S04]  /*02d0*/  IMAD.WIDE R6, R3, 0x4, R10 ;  /* 0x0000000403067825 */ /* 0x002fc800078e020a */
[----:B0-2---:R-:W-:Y:S02]  /*02e0*/  IMAD.WIDE R4, R3, 0x4, R8 ;  /* 0x0000000403047825 */ /* 0x005fe400078e0208 */
[----:B------:R-:W2:Y:S04]  /*02f0*/  LDG.E R6, desc[UR4][R6.64] ;  /* 0x0000000406067981 */ /* 0x000ea8000c1e1900 */
[----:B------:R-:W2:Y:S01]  /*0300*/  LDG.E R13, desc[UR4][R4.64] ;  /* 0x00000004040d7981 */ /* 0x000ea2000c1e1900 */
[----:B------:R-:W-:Y:S01]  /*0310*/  VIADD R2, R2, 0x1 ;  /* 0x0000000102027836 */ /* 0x000fe20000000000 */
[----:B------:R-:W-:-:S04]  /*0320*/  IADD3 R3, PT, PT, R0, R3, RZ ;  /* 0x0000000300037210 */ /* 0x000fc80007ffe0ff */
[----:B------:R-:W-:Y:S01]  /*0330*/  ISETP.NE.AND P0, PT, R2, RZ, PT ;  /* 0x000000ff0200720c */ /* 0x000fe20003f05270 */
[----:B--2---:R-:W-:-:S05]  /*0340*/  FADD R13, R6, R13 ;  /* 0x0000000d060d7221 */ /* 0x004fca0000000000 */
[----:B------:R2:W-:Y:S07]  /*0350*/  STG.E desc[UR4][R4.64], R13 ;  /* 0x0000000d04007986 */ /* 0x0005ee000c101904 */
[----:B------:R-:W-:Y:S05]  /*0360*/  @P0 BRA `(.L_x_2) ;  /* 0xfffffffc00d80947 */ /* 0x000fea000383ffff */
.L_x_1:
[----:B------:R-:W-:Y:S05]  /*0370*/  BSYNC.RECONVERGENT B0 ;  /* 0x0000000000007941 */ /* 0x000fea0003800200 */
.L_x_0:
[----:B------:R-:W-:Y:S05]  /*0380*/  @!P1 EXIT ;  /* 0x000000000000994d */ /* 0x000fea0003800000 */
.L_x_3:
[----:B-12---:R-:W0:Y:S08]  /*0390*/  LDC.64 R4, c[0x0][0x388] ;  /* 0x0000e200ff047b82 */ /* 0x006e300000000a00 */
[----:B------:R-:W1:Y:S01]  /*03a0*/  LDC.64 R6, c[0x0][0x390] ;  /* 0x0000e400ff067b82 */ /* 0x000e620000000a00 */
[----:B0-----:R-:W-:-:S05]  /*03b0*/  IMAD.WIDE R12, R3, 0x4, R4 ;  /* 0x00000004030c7825 */ /* 0x001fca00078e0204 */
[----:B------:R-:W2:Y:S01]  /*03c0*/  LDG.E R2, desc[UR4][R12.64] ;  /* 0x000000040c027981 */ /* 0x000ea2000c1e1900 */
[----:B-1----:R-:W-:-:S05]  /*03d0*/  IMAD.WIDE R14, R3, 0x4, R6 ;  /* 0x00000004030e7825 */ /* 0x002fca00078e0206 */
[----:B------:R-:W2:Y:S01]  /*03e0*/  LDG.E R5, desc[UR4][R14.64] ;  /* 0x000000040e057981 */ /* 0x000ea2000c1e1900 */
[----:B------:R-:W-:-:S04]  /*03f0*/  IMAD.WIDE R6, R0, 0x4, R14 ;  /* 0x0000000400067825 */ /* 0x000fc800078e020e */
[----:B--2---:R-:W-:Y:S01]  /*0400*/  FADD R17, R2, R5 ;  /* 0x0000000502117221 */ /* 0x004fe20000000000 */
[----:B------:R-:W-:-:S04]  /*0410*/  IMAD.WIDE R4, R0, 0x4, R12 ;  /* 0x0000000400047825 */ /* 0x000fc800078e020c */
[----:B------:R0:W-:Y:S04]  /*0420*/  STG.E desc[UR4][R14.64], R17 ;  /* 0x000000110e007986 */ /* 0x0001e8000c101904 */
[----:B------:R-:W2:Y:S04]  /*0430*/  LDG.E R2, desc[UR4][R4.64] ;  /* 0x0000000404027981 */ /* 0x000ea8000c1e1900 */
[----:B------:R-:W2:Y:S01]  /*0440*/  LDG.E R9, desc[UR4][R6.64] ;  /* 0x0000000406097981 */ /* 0x000ea2000c1e1900 */
[----:B------:R-:W-:-:S04]  /*0450*/  IMAD.WIDE R10, R0, 0x4, R6 ;  /* 0x00000004000a7825 */ /* 0x000fc800078e0206 */
[----:B--2---:R-:W-:Y:S01]  /*0460*/  FADD R19, R2, R9 ;  /* 0x0000000902137221 */ /* 0x004fe20000000000 */
[----:B------:R-:W-:-:S04]  /*0470*/  IMAD.WIDE R8, R0, 0x4, R4 ;  /* 0x0000000400087825 */ /* 0x000fc800078e0204 */
[----:B------:R1:W-:Y:S04]  /*0480*/  STG.E desc[UR4][R6.64], R19 ;  /* 0x0000001306007986 */ /* 0x0003e8000c101904 */
[----:B------:R-:W2:Y:S04]  /*0490*/  LDG.E R2, desc[UR4][R8.64] ;  /* 0x0000000408027981 */ /* 0x000ea8000c1e1900 */
[----:B------:R-:W2:Y:S01]  /*04a0*/  LDG.E R13, desc[UR4][R10.64] ;  /* 0x000000040a0d7981 */ /* 0x000ea2000c1e1900 */
[----:B0-----:R-:W-:-:S04]  /*04b0*/  IMAD.WIDE R14, R0, 0x4, R10 ;  /* 0x00000004000e7825 */ /* 0x001fc800078e020a */
[----:B--2---:R-:W-:Y:S01]  /*04c0*/  FADD R21, R2, R13 ;  /* 0x0000000d02157221 */ /* 0x004fe20000000000 */
[----:B------:R-:W-:-:S04]  /*04d0*/  IMAD.WIDE R12, R0, 0x4, R8 ;  /* 0x00000004000c7825 */ /* 0x000fc800078e0208 */
[----:B------:R1:W-:Y:S04]  /*04e0*/  STG.E desc[UR4][R10.64], R21 ;  /* 0x000000150a007986 */ /* 0x0003e8000c101904 */
[----:B------:R-:W2:Y:S04]  /*04f0*/  LDG.E R12, desc[UR4][R12.64] ;  /* 0x000000040c0c7981 */ /* 0x000ea8000c1e1900 */
[----:B------:R-:W2:Y:S01]  /*0500*/  LDG.E R5, desc[UR4][R14.64] ;  /* 0x000000040e057981 */ /* 0x000ea2000c1e1900 */
[----:B------:R-:W-:-:S04]  /*0510*/  LEA R3, R0, R3, 0x2 ;  /* 0x0000000300037211 */ /* 0x000fc800078e10ff */
[----:B------:R-:W-:Y:S01]  /*0520*/  ISETP.GE.AND P0, PT, R3, UR6, PT ;  /* 0x0000000603007c0c */ /* 0x000fe2000bf06270 */
[----:B--2---:R-:W-:-:S05]  /*0530*/  FADD R5, R12, R5 ;  /* 0x000000050c057221 */ /* 0x004fca0000000000 */
[----:B------:R1:W-:Y:S07]  /*0540*/  STG.E desc[UR4][R14.64], R5 ;  /* 0x000000050e007986 */ /* 0x0003ee000c101904 */
[----:B------:R-:W-:Y:S05]  /*0550*/  @!P0 BRA `(.L_x_3) ;  /* 0xfffffffc008c8947 */ /* 0x000fea000383ffff */
[----:B------:R-:W-:Y:S05]  /*0560*/  EXIT ;  /* 0x000000000000794d */ /* 0x000fea0003800000 */
.L_x_4:
[----:B------:R-:W-:-:S00]  /*0570*/  BRA `(.L_x_4) ;  /* 0xfffffffc00fc7947 */ /* 0x000fc0000383ffff */
[----:B------:R-:W-:-:S00]  /*0580*/  NOP ;  /* 0x0000000000007918 */ /* 0x000fc00000000000 */
[----:B------:R-:W-:-:S00]  /*0590*/  NOP ;  /* 0x0000000000007918 */ /* 0x000fc00000000000 */
[----:B------:R-:W-:-:S00]  /*05a0*/  NOP ;  /* 0x0000000000007918 */ /* 0x000fc00000000000 */
[----:B------:R-:W-:-:S00]  /*05b0*/  NOP ;  /* 0x0000000000007918 */ /* 0x000fc00000000000 */
[----:B------:R-:W-:-:S00]  /*05c0*/  NOP ;  /* 0x0000000000007918 */ /* 0x000fc00000000000 */
[----:B------:R-:W-:-:S00]  /*05d0*/  NOP ;  /* 0x0000000000007918 */ /* 0x000fc00000000000 */
[----:B------:R-:W-:-:S00]  /*05e0*/  NOP ;  /* 0x0000000000007918 */ /* 0x000fc00000000000 */
[----:B------:R-:W-:-:S00]  /*05f0*/  NOP ;  /* 0x0000000000007918 */ /* 0x000fc00000000000 */
.L_x_5:


//--------------------- .nv.shared.reserved.0     --------------------------
	.section	.nv.shared.reserved.0,"aw",@nobits
	.weak		__nv_reservedSMEM_offset_0_alias
	.size		__nv_reservedSMEM_offset_0_alias, 0, 64
	.other		__nv_reservedSMEM_offset_0_alias,@"STO_CUDA_RESERVED_SHARED STV_DEFAULT"
__nv_reservedSMEM_offset_0_alias:
	.zero		0
	.zero		64


//--------------------- .nv.constant0._Z3AddiPfS_ --------------------------
	.section	.nv.constant0._Z3AddiPfS_,"a",@progbits
	.sectionflags	@""
	.align	4
.nv.constant0._Z3AddiPfS_:
	.zero		920


//--------------------- SYMBOLS --------------------------

	.type		.nv.reservedSmem.offset0,@object
	.size		.nv.reservedSmem.offset0,0x4
